	.headerflags	@"EF_CUDA_TEXMODE_UNIFIED EF_CUDA_64BIT_ADDRESS EF_CUDA_SM86 EF_CUDA_VIRTUAL_SM(EF_CUDA_SM86)"
	.elftype	@"ET_EXEC"


//--------------------- .nv.info                  --------------------------
	.section	.nv.info,"",@"SHT_CUDA_INFO"
	.align	4


	//----- nvinfo : EIATTR_REGCOUNT
	.align		4
        /*0000*/ 	.byte	0x04, 0x2f
        /*0002*/ 	.short	(.L_3 - .L_2)
	.align		4
.L_2:
        /*0004*/ 	.word	index@(l2norm_fwd_kernel)
        /*0008*/ 	.word	0x0000003c


	//----- nvinfo : EIATTR_MAX_STACK_SIZE
	.align		4
.L_3:
        /*000c*/ 	.byte	0x04, 0x23
        /*000e*/ 	.short	(.L_5 - .L_4)
	.align		4
.L_4:
        /*0010*/ 	.word	index@(l2norm_fwd_kernel)
        /*0014*/ 	.word	0x00000000


	//----- nvinfo : EIATTR_MIN_STACK_SIZE
	.align		4
.L_5:
        /*0018*/ 	.byte	0x04, 0x12
        /*001a*/ 	.short	(.L_7 - .L_6)
	.align		4
.L_6:
        /*001c*/ 	.word	index@(l2norm_fwd_kernel)
        /*0020*/ 	.word	0x00000000


	//----- nvinfo : EIATTR_FRAME_SIZE
	.align		4
.L_7:
        /*0024*/ 	.byte	0x04, 0x11
        /*0026*/ 	.short	(.L_9 - .L_8)
	.align		4
.L_8:
        /*0028*/ 	.word	index@(l2norm_fwd_kernel)
        /*002c*/ 	.word	0x00000000
.L_9:


//--------------------- .nv.info.l2norm_fwd_kernel --------------------------
	.section	.nv.info.l2norm_fwd_kernel,"",@"SHT_CUDA_INFO"
	.align	4


	//----- nvinfo : EIATTR_CUDA_API_VERSION
	.align		4
        /*0000*/ 	.byte	0x04, 0x37
        /*0002*/ 	.short	(.L_11 - .L_10)
.L_10:
        /*0004*/ 	.word	0x0000007b


	//----- nvinfo : EIATTR_SW2861232_WAR
	.align		4
.L_11:
        /*0008*/ 	.byte	0x01, 0x35
	.zero		2


	//----- nvinfo : EIATTR_PARAM_CBANK
	.align		4
        /*000c*/ 	.byte	0x04, 0x0a
        /*000e*/ 	.short	(.L_13 - .L_12)
	.align		4
.L_12:
        /*0010*/ 	.word	index@(.nv.constant0.l2norm_fwd_kernel)
        /*0014*/ 	.short	0x0160
        /*0016*/ 	.short	0x001c


	//----- nvinfo : EIATTR_CBANK_PARAM_SIZE
	.align		4
.L_13:
        /*0018*/ 	.byte	0x03, 0x19
        /*001a*/ 	.short	0x001c


	//----- nvinfo : EIATTR_KPARAM_INFO
	.align		4
        /*001c*/ 	.byte	0x04, 0x17
        /*001e*/ 	.short	(.L_15 - .L_14)
.L_14:
        /*0020*/ 	.word	0x00000000
        /*0024*/ 	.short	0x0003
        /*0026*/ 	.short	0x0018
        /*0028*/ 	.byte	0x00, 0xf0, 0x11, 0x00


	//----- nvinfo : EIATTR_KPARAM_INFO
	.align		4
.L_15:
        /*002c*/ 	.byte	0x04, 0x17
        /*002e*/ 	.short	(.L_17 - .L_16)
.L_16:
        /*0030*/ 	.word	0x00000000
        /*0034*/ 	.short	0x0002
        /*0036*/ 	.short	0x0010
        /*0038*/ 	.byte	0x00, 0xf0, 0x21, 0x00


	//----- nvinfo : EIATTR_KPARAM_INFO
	.align		4
.L_17:
        /*003c*/ 	.byte	0x04, 0x17
        /*003e*/ 	.short	(.L_19 - .L_18)
.L_18:
        /*0040*/ 	.word	0x00000000
        /*0044*/ 	.short	0x0001
        /*0046*/ 	.short	0x0008
        /*0048*/ 	.byte	0x00, 0xf0, 0x21, 0x00


	//----- nvinfo : EIATTR_KPARAM_INFO
	.align		4
.L_19:
        /*004c*/ 	.byte	0x04, 0x17
        /*004e*/ 	.short	(.L_21 - .L_20)
.L_20:
        /*0050*/ 	.word	0x00000000
        /*0054*/ 	.short	0x0000
        /*0056*/ 	.short	0x0000
        /*0058*/ 	.byte	0x00, 0xf0, 0x21, 0x00


	//----- nvinfo : EIATTR_MAXREG_COUNT
	.align		4
.L_21:
        /*005c*/ 	.byte	0x03, 0x1b
        /*005e*/ 	.short	0x00ff


	//----- nvinfo : EIATTR_COOP_GROUP_MASK_REGIDS
	.align		4
        /*0060*/ 	.byte	0x04, 0x29
        /*0062*/ 	.short	(.L_23 - .L_22)


	//   ....[0]....
.L_22:
        /*0064*/ 	.word	0xffffffff


	//   ....[1]....
        /*0068*/ 	.word	0xffffffff


	//   ....[2]....
        /*006c*/ 	.word	0xffffffff


	//   ....[3]....
        /*0070*/ 	.word	0xffffffff


	//   ....[4]....
        /*0074*/ 	.word	0xffffffff


	//   ....[5]....
        /*0078*/ 	.word	0xffffffff


	//   ....[6]....
        /*007c*/ 	.word	0xffffffff


	//   ....[7]....
        /*0080*/ 	.word	0xffffffff


	//   ....[8]....
        /*0084*/ 	.word	0xffffffff


	//   ....[9]....
        /*0088*/ 	.word	0xffffffff


	//   ....[10]....
        /*008c*/ 	.word	0xffffffff


	//   ....[11]....
        /*0090*/ 	.word	0xffffffff


	//   ....[12]....
        /*0094*/ 	.word	0xffffffff


	//   ....[13]....
        /*0098*/ 	.word	0xffffffff


	//   ....[14]....
        /*009c*/ 	.word	0xffffffff


	//   ....[15]....
        /*00a0*/ 	.word	0xffffffff


	//----- nvinfo : EIATTR_COOP_GROUP_INSTR_OFFSETS
	.align		4
.L_23:
        /*00a4*/ 	.byte	0x04, 0x28
        /*00a6*/ 	.short	(.L_25 - .L_24)


	//   ....[0]....
.L_24:
        /*00a8*/ 	.word	0x000006c0


	//   ....[1]....
        /*00ac*/ 	.word	0x00000750


	//   ....[2]....
        /*00b0*/ 	.word	0x000007b0


	//   ....[3]....
        /*00b4*/ 	.word	0x000007f0


	//   ....[4]....
        /*00b8*/ 	.word	0x00000800


	//   ....[5]....
        /*00bc*/ 	.word	0x00000820


	//   ....[6]....
        /*00c0*/ 	.word	0x00000840


	//   ....[7]....
        /*00c4*/ 	.word	0x00000870


	//   ....[8]....
        /*00c8*/ 	.word	0x00000880


	//   ....[9]....
        /*00cc*/ 	.word	0x000008a0


	//   ....[10]....
        /*00d0*/ 	.word	0x000008c0


	//   ....[11]....
        /*00d4*/ 	.word	0x000008f0


	//   ....[12]....
        /*00d8*/ 	.word	0x00000900


	//   ....[13]....
        /*00dc*/ 	.word	0x00000930


	//   ....[14]....
        /*00e0*/ 	.word	0x00000950


	//   ....[15]....
        /*00e4*/ 	.word	0x00000980


	//----- nvinfo : EIATTR_EXIT_INSTR_OFFSETS
	.align		4
.L_25:
        /*00e8*/ 	.byte	0x04, 0x1c
        /*00ea*/ 	.short	(.L_27 - .L_26)


	//   ....[0]....
.L_26:
        /*00ec*/ 	.word	0x00001090


	//   ....[1]....
        /*00f0*/ 	.word	0x000010f0


	//----- nvinfo : EIATTR_MAX_THREADS
	.align		4
.L_27:
        /*00f4*/ 	.byte	0x04, 0x05
        /*00f6*/ 	.short	(.L_29 - .L_28)
.L_28:
        /*00f8*/ 	.word	0x00000040
        /*00fc*/ 	.word	0x00000001
        /*0100*/ 	.word	0x00000001
.L_29:


//--------------------- .nv.rel.action            --------------------------
	.section	.nv.rel.action,"",@"SHT_CUDA_RELOCINFO"
	.align	8
	.sectionentsize	8
        /*0000*/ 	.byte	0x73, 0x00, 0x00, 0x00, 0x00, 0x00, 0x00, 0x00, 0x00, 0x00, 0x00, 0x11, 0x25, 0x00, 0x05, 0x36


//--------------------- .nv.constant0.l2norm_fwd_kernel --------------------------
	.section	.nv.constant0.l2norm_fwd_kernel,"a",@progbits
	.align	4
.nv.constant0.l2norm_fwd_kernel:
	.zero		380


//--------------------- .text.l2norm_fwd_kernel   --------------------------
	.section	.text.l2norm_fwd_kernel,"ax",@progbits
	.sectionflags	@"SHF_BARRIERS=1"
	.sectioninfo	@"SHI_REGISTERS=60"
	.align	128
        .global         l2norm_fwd_kernel
        .type           l2norm_fwd_kernel,@function
        .size           l2norm_fwd_kernel,(.L_x_1 - l2norm_fwd_kernel)
        .other          l2norm_fwd_kernel,@"STO_CUDA_ENTRY STV_DEFAULT"
l2norm_fwd_kernel:
.text.l2norm_fwd_kernel:
[----:B------:R-:W-:-:S02]  /*0000*/  MOV R1, c[0x0][0x28] ;  /* 0x00000a0000017a02 */ /* 0x000fc40000000f00 */
[----:B------:R-:W0:Y:S01]  /*0010*/  S2R R0, SR_TID.X ;  /* 0x0000000000007919 */ /* 0x000e220000002100 */
[----:B------:R-:W-:Y:S01]  /*0020*/  CS2R R4, SRZ ;  /* 0x0000000000047805 */ /* 0x000fe2000001ff00 */
[----:B------:R-:W-:Y:S01]  /*0030*/  CS2R R6, SRZ ;  /* 0x0000000000067805 */ /* 0x000fe2000001ff00 */
[----:B------:R-:W-:Y:S01]  /*0040*/  ULDC.64 UR4, c[0x0][0x118] ;  /* 0x0000460000047ab9 */ /* 0x000fe20000000a00 */
[----:B------:R-:W1:Y:S01]  /*0050*/  S2R R21, SR_CTAID.X ;  /* 0x0000000000157919 */ /* 0x000e620000002500 */
[----:B0-----:R-:W-:Y:S02]  /*0060*/  SHF.R.U32.HI R28, RZ, 0x4, R0 ;  /* 0x00000004ff1c7819 */ /* 0x001fe40000011600 */
[----:B------:R-:W-:Y:S02]  /*0070*/  SHF.L.U32 R2, R0, 0x3, RZ ;  /* 0x0000000300027819 */ /* 0x000fe400000006ff */
[----:B-1----:R-:W-:Y:S02]  /*0080*/  SHF.L.U32 R21, R21, 0x4, RZ ;  /* 0x0000000415157819 */ /* 0x002fe400000006ff */
[----:B------:R-:W-:-:S02]  /*0090*/  SGXT.U32 R28, R28, 0x2 ;  /* 0x000000021c1c781a */ /* 0x000fc40000000000 */
[----:B------:R-:W-:Y:S02]  /*00a0*/  LOP3.LUT R16, R2, 0x78, RZ, 0xc0, !PT ;  /* 0x0000007802107812 */ /* 0x000fe400078ec0ff */
[----:B------:R-:W-:Y:S02]  /*00b0*/  LOP3.LUT R3, R21, R28, RZ, 0xfc, !PT ;  /* 0x0000001c15037212 */ /* 0x000fe400078efcff */
[----:B------:R-:W-:Y:S01]  /*00c0*/  SHF.R.S32.HI R2, RZ, 0x1f, R21 ;  /* 0x0000001fff027819 */ /* 0x000fe20000011415 */
[----:B------:R-:W-:Y:S01]  /*00d0*/  IMAD.WIDE.U32 R16, R16, 0x2, RZ ;  /* 0x0000000210107825 */ /* 0x000fe200078e00ff */
[C---:B------:R-:W-:Y:S02]  /*00e0*/  SHF.L.U32 R27, R3.reuse, 0x8, RZ ;  /* 0x00000008031b7819 */ /* 0x040fe400000006ff */
[C---:B------:R-:W-:Y:S02]  /*00f0*/  ISETP.GE.U32.AND P2, PT, R3.reuse, 0x1170, PT ;  /* 0x000011700300780c */ /* 0x040fe40003f46070 */
[----:B------:R-:W-:-:S02]  /*0100*/  SHF.L.U64.HI R3, R3, 0x8, R2 ;  /* 0x0000000803037819 */ /* 0x000fc40000010202 */
[----:B------:R-:W-:Y:S02]  /*0110*/  LOP3.LUT R27, R27, R16, RZ, 0xfc, !PT ;  /* 0x000000101b1b7212 */ /* 0x000fe400078efcff */
[----:B------:R-:W-:Y:S02]  /*0120*/  ISETP.GE.U32.AND.EX P2, PT, R2, RZ, PT, P2 ;  /* 0x000000ff0200720c */ /* 0x000fe40003f46120 */
[----:B------:R-:W-:Y:S02]  /*0130*/  LOP3.LUT R25, R21, 0x4, R28, 0xfe, !PT ;  /* 0x0000000415197812 */ /* 0x000fe400078efe1c */
[----:B------:R-:W-:Y:S02]  /*0140*/  LOP3.LUT R24, R3, R17, RZ, 0xfc, !PT ;  /* 0x0000001103187212 */ /* 0x000fe400078efcff */
[----:B------:R-:W-:Y:S02]  /*0150*/  IADD3 R12, P0, R27, c[0x0][0x160], RZ ;  /* 0x000058001b0c7a10 */ /* 0x000fe40007f1e0ff */
[----:B------:R-:W-:-:S02]  /*0160*/  SHF.L.U32 R3, R25, 0x8, RZ ;  /* 0x0000000819037819 */ /* 0x000fc400000006ff */
[----:B------:R-:W-:Y:S02]  /*0170*/  ISETP.GE.U32.AND P3, PT, R25, 0x1170, PT ;  /* 0x000011701900780c */ /* 0x000fe40003f66070 */
[----:B------:R-:W-:Y:S02]  /*0180*/  LOP3.LUT R15, R21, 0x8, R28, 0xfe, !PT ;  /* 0x00000008150f7812 */ /* 0x000fe400078efe1c */
[----:B------:R-:W-:Y:S02]  /*0190*/  IADD3.X R13, R24, c[0x0][0x164], RZ, P0, !PT ;  /* 0x00005900180d7a10 */ /* 0x000fe400007fe4ff */
[----:B------:R-:W-:Y:S02]  /*01a0*/  SHF.L.U64.HI R25, R25, 0x8, R2 ;  /* 0x0000000819197819 */ /* 0x000fe40000010202 */
[----:B------:R-:W-:Y:S01]  /*01b0*/  LOP3.LUT R26, R3, R16, RZ, 0xfc, !PT ;  /* 0x00000010031a7212 */ /* 0x000fe200078efcff */
[----:B------:R0:W2:Y:S01]  /*01c0*/  @!P2 LDG.E.128 R4, [R12.64] ;  /* 0x000000040c04a981 */ /* 0x0000a2000c1e1d00 */
[----:B------:R-:W-:Y:S01]  /*01d0*/  ISETP.GE.U32.AND.EX P3, PT, R2, RZ, PT, P3 ;  /* 0x000000ff0200720c */ /* 0x000fe20003f66130 */
[----:B------:R-:W-:Y:S01]  /*01e0*/  CS2R R8, SRZ ;  /* 0x0000000000087805 */ /* 0x000fe2000001ff00 */
[C---:B------:R-:W-:Y:S01]  /*01f0*/  ISETP.GE.U32.AND P1, PT, R15.reuse, 0x1170, PT ;  /* 0x000011700f00780c */ /* 0x040fe20003f26070 */
[----:B------:R-:W-:Y:S01]  /*0200*/  CS2R R10, SRZ ;  /* 0x00000000000a7805 */ /* 0x000fe2000001ff00 */
[----:B------:R-:W-:-:S02]  /*0210*/  SHF.L.U32 R3, R15, 0x8, RZ ;  /* 0x000000080f037819 */ /* 0x000fc400000006ff */
[----:B------:R-:W-:Y:S02]  /*0220*/  LOP3.LUT R25, R25, R17, RZ, 0xfc, !PT ;  /* 0x0000001119197212 */ /* 0x000fe400078efcff */
[----:B------:R-:W-:Y:S02]  /*0230*/  IADD3 R18, P0, R26, c[0x0][0x160], RZ ;  /* 0x000058001a127a10 */ /* 0x000fe40007f1e0ff */
[----:B0-----:R-:W-:Y:S02]  /*0240*/  SHF.L.U64.HI R13, R15, 0x8, R2 ;  /* 0x000000080f0d7819 */ /* 0x001fe40000010202 */
[----:B------:R-:W-:Y:S02]  /*0250*/  LOP3.LUT R20, R3, R16, RZ, 0xfc, !PT ;  /* 0x0000001003147212 */ /* 0x000fe400078efcff */
[----:B------:R-:W-:Y:S02]  /*0260*/  ISETP.GE.U32.AND.EX P1, PT, R2, RZ, PT, P1 ;  /* 0x000000ff0200720c */ /* 0x000fe40003f26110 */
[----:B------:R-:W-:-:S02]  /*0270*/  IADD3.X R19, R25, c[0x0][0x164], RZ, P0, !PT ;  /* 0x0000590019137a10 */ /* 0x000fc400007fe4ff */
[----:B------:R-:W-:Y:S02]  /*0280*/  LOP3.LUT R22, R13, R17, RZ, 0xfc, !PT ;  /* 0x000000110d167212 */ /* 0x000fe400078efcff */
[----:B------:R-:W-:Y:S01]  /*0290*/  IADD3 R30, P0, R20, c[0x0][0x160], RZ ;  /* 0x00005800141e7a10 */ /* 0x000fe20007f1e0ff */
[----:B------:R-:W-:Y:S01]  /*02a0*/  CS2R R12, SRZ ;  /* 0x00000000000c7805 */ /* 0x000fe2000001ff00 */
[----:B------:R-:W-:Y:S01]  /*02b0*/  LOP3.LUT R23, R21, 0xc, R28, 0xfe, !PT ;  /* 0x0000000c15177812 */ /* 0x000fe200078efe1c */
[----:B------:R-:W-:Y:S01]  /*02c0*/  CS2R R14, SRZ ;  /* 0x00000000000e7805 */ /* 0x000fe2000001ff00 */
[----:B------:R-:W-:Y:S01]  /*02d0*/  IADD3.X R31, R22, c[0x0][0x164], RZ, P0, !PT ;  /* 0x00005900161f7a10 */ /* 0x000fe200007fe4ff */
[----:B------:R0:W3:Y:S01]  /*02e0*/  @!P3 LDG.E.128 R8, [R18.64] ;  /* 0x000000041208b981 */ /* 0x0000e2000c1e1d00 */
[C---:B------:R-:W-:Y:S02]  /*02f0*/  ISETP.GE.U32.AND P0, PT, R23.reuse, 0x1170, PT ;  /* 0x000011701700780c */ /* 0x040fe40003f06070 */
[C---:B------:R-:W-:Y:S01]  /*0300*/  SHF.L.U32 R3, R23.reuse, 0x8, RZ ;  /* 0x0000000817037819 */ /* 0x040fe200000006ff */
[----:B------:R2:W4:Y:S01]  /*0310*/  @!P1 LDG.E.128 R12, [R30.64] ;  /* 0x000000041e0c9981 */ /* 0x000522000c1e1d00 */
[----:B------:R-:W-:-:S02]  /*0320*/  SHF.L.U64.HI R23, R23, 0x8, R2 ;  /* 0x0000000817177819 */ /* 0x000fc40000010202 */
[----:B------:R-:W-:Y:S02]  /*0330*/  LOP3.LUT R3, R3, R16, RZ, 0xfc, !PT ;  /* 0x0000001003037212 */ /* 0x000fe400078efcff */
[----:B------:R-:W-:Y:S01]  /*0340*/  ISETP.GE.U32.AND.EX P0, PT, R2, RZ, PT, P0 ;  /* 0x000000ff0200720c */ /* 0x000fe20003f06100 */
[----:B0-----:R-:W-:Y:S01]  /*0350*/  CS2R R18, SRZ ;  /* 0x0000000000127805 */ /* 0x001fe2000001ff00 */
[----:B------:R-:W-:Y:S02]  /*0360*/  LOP3.LUT R23, R23, R17, RZ, 0xfc, !PT ;  /* 0x0000001117177212 */ /* 0x000fe400078efcff */
[----:B------:R-:W-:Y:S01]  /*0370*/  IADD3 R36, P4, R3, c[0x0][0x160], RZ ;  /* 0x0000580003247a10 */ /* 0x000fe20007f9e0ff */
[----:B------:R-:W-:-:S03]  /*0380*/  CS2R R16, SRZ ;  /* 0x0000000000107805 */ /* 0x000fc6000001ff00 */
[----:B------:R-:W-:-:S05]  /*0390*/  IADD3.X R37, R23, c[0x0][0x164], RZ, P4, !PT ;  /* 0x0000590017257a10 */ /* 0x000fca00027fe4ff */
[----:B------:R0:W5:Y:S01]  /*03a0*/  @!P0 LDG.E.128 R16, [R36.64] ;  /* 0x0000000424108981 */ /* 0x000162000c1e1d00 */
[--C-:B--2---:R-:W-:Y:S02]  /*03b0*/  HADD2.F32 R30, -RZ, R4.reuse.H1_H1 ;  /* 0x30000004ff1e7230 */ /* 0x104fe40000004100 */
[----:B------:R-:W-:Y:S02]  /*03c0*/  HADD2.F32 R29, -RZ, R4.H0_H0 ;  /* 0x20000004ff1d7230 */ /* 0x000fe40000004100 */
[--C-:B------:R-:W-:Y:S01]  /*03d0*/  HADD2.F32 R31, -RZ, R5.reuse.H0_H0 ;  /* 0x20000005ff1f7230 */ /* 0x100fe20000004100 */
[----:B------:R-:W-:Y:S01]  /*03e0*/  FMUL R38, R30, R30 ;  /* 0x0000001e1e267220 */ /* 0x000fe20000400000 */
[----:B------:R-:W-:Y:S02]  /*03f0*/  HADD2.F32 R4, -RZ, R5.H1_H1 ;  /* 0x30000005ff047230 */ /* 0x000fe40000004100 */
[--C-:B------:R-:W-:Y:S01]  /*0400*/  HADD2.F32 R32, -RZ, R7.reuse.H1_H1 ;  /* 0x30000007ff207230 */ /* 0x100fe20000004100 */
[----:B------:R-:W-:Y:S01]  /*0410*/  FFMA R40, R29, R29, R38 ;  /* 0x0000001d1d287223 */ /* 0x000fe20000000026 */
[----:B------:R-:W-:-:S02]  /*0420*/  HADD2.F32 R33, -RZ, R7.H0_H0 ;  /* 0x20000007ff217230 */ /* 0x000fc40000004100 */
[--C-:B------:R-:W-:Y:S01]  /*0430*/  HADD2.F32 R5, -RZ, R6.reuse.H1_H1 ;  /* 0x30000006ff057230 */ /* 0x100fe20000004100 */
[----:B------:R-:W-:Y:S01]  /*0440*/  FFMA R43, R31, R31, R40 ;  /* 0x0000001f1f2b7223 */ /* 0x000fe20000000028 */
[----:B------:R-:W-:Y:S02]  /*0450*/  HADD2.F32 R6, -RZ, R6.H0_H0 ;  /* 0x20000006ff067230 */ /* 0x000fe40000004100 */
[----:B---3--:R-:W-:Y:S02]  /*0460*/  HADD2.F32 R34, -RZ, R8.H1_H1 ;  /* 0x30000008ff227230 */ /* 0x008fe40000004100 */
[--C-:B------:R-:W-:Y:S02]  /*0470*/  HADD2.F32 R35, -RZ, R10.reuse.H1_H1 ;  /* 0x3000000aff237230 */ /* 0x100fe40000004100 */
[----:B------:R-:W-:Y:S02]  /*0480*/  HADD2.F32 R39, -RZ, R10.H0_H0 ;  /* 0x2000000aff277230 */ /* 0x000fe40000004100 */
[----:B------:R-:W-:-:S02]  /*0490*/  HADD2.F32 R10, -RZ, R11.H1_H1 ;  /* 0x3000000bff0a7230 */ /* 0x000fc40000004100 */
[----:B0-----:R-:W-:Y:S02]  /*04a0*/  HADD2.F32 R36, -RZ, R11.H0_H0 ;  /* 0x2000000bff247230 */ /* 0x001fe40000004100 */
[----:B------:R-:W-:Y:S02]  /*04b0*/  HADD2.F32 R7, -RZ, R8.H0_H0 ;  /* 0x20000008ff077230 */ /* 0x000fe40000004100 */
[--C-:B----4-:R-:W-:Y:S02]  /*04c0*/  HADD2.F32 R11, -RZ, R12.reuse.H0_H0 ;  /* 0x2000000cff0b7230 */ /* 0x110fe40000004100 */
[----:B------:R-:W-:Y:S01]  /*04d0*/  HADD2.F32 R38, -RZ, R12.H1_H1 ;  /* 0x3000000cff267230 */ /* 0x000fe20000004100 */
[----:B------:R-:W-:Y:S01]  /*04e0*/  FMUL R12, R34, R34 ;  /* 0x00000022220c7220 */ /* 0x000fe20000400000 */
[----:B------:R-:W-:Y:S02]  /*04f0*/  HADD2.F32 R8, -RZ, R9.H1_H1 ;  /* 0x30000009ff087230 */ /* 0x000fe40000004100 */
[--C-:B------:R-:W-:Y:S01]  /*0500*/  HADD2.F32 R37, -RZ, R13.reuse.H1_H1 ;  /* 0x3000000dff257230 */ /* 0x100fe20000004100 */
[----:B------:R-:W-:Y:S01]  /*0510*/  FFMA R46, R7, R7, R12 ;  /* 0x00000007072e7223 */ /* 0x000fe2000000000c */
[----:B------:R-:W-:Y:S01]  /*0520*/  HADD2.F32 R41, -RZ, R13.H0_H0 ;  /* 0x2000000dff297230 */ /* 0x000fe20000004100 */
[----:B------:R-:W-:Y:S01]  /*0530*/  FFMA R13, R4, R4, R43 ;  /* 0x00000004040d7223 */ /* 0x000fe2000000002b */
[----:B------:R-:W-:-:S02]  /*0540*/  HADD2.F32 R9, -RZ, R9.H0_H0 ;  /* 0x20000009ff097230 */ /* 0x000fc40000004100 */
[--C-:B------:R-:W-:Y:S01]  /*0550*/  HADD2.F32 R40, -RZ, R14.reuse.H1_H1 ;  /* 0x3000000eff287230 */ /* 0x100fe20000004100 */
[----:B------:R-:W-:Y:S01]  /*0560*/  FFMA R12, R6, R6, R13 ;  /* 0x00000006060c7223 */ /* 0x000fe2000000000d */
[----:B------:R-:W-:Y:S01]  /*0570*/  HADD2.F32 R42, -RZ, R14.H0_H0 ;  /* 0x2000000eff2a7230 */ /* 0x000fe20000004100 */
[----:B------:R-:W-:Y:S01]  /*0580*/  FMUL R14, R38, R38 ;  /* 0x00000026260e7220 */ /* 0x000fe20000400000 */
[----:B------:R-:W-:Y:S01]  /*0590*/  FFMA R13, R9, R9, R46 ;  /* 0x00000009090d7223 */ /* 0x000fe2000000002e */
[----:B------:R-:W-:Y:S01]  /*05a0*/  FFMA R46, R5, R5, R12 ;  /* 0x00000005052e7223 */ /* 0x000fe2000000000c */
[--C-:B-----5:R-:W-:Y:S01]  /*05b0*/  HADD2.F32 R12, -RZ, R16.reuse.H0_H0 ;  /* 0x20000010ff0c7230 */ /* 0x120fe20000004100 */
[----:B------:R-:W-:Y:S01]  /*05c0*/  FFMA R48, R11, R11, R14 ;  /* 0x0000000b0b307223 */ /* 0x000fe2000000000e */
[----:B------:R-:W-:Y:S01]  /*05d0*/  FFMA R14, R8, R8, R13 ;  /* 0x00000008080e7223 */ /* 0x000fe2000000000d */
[----:B------:R-:W-:Y:S01]  /*05e0*/  HADD2.F32 R16, -RZ, R16.H1_H1 ;  /* 0x30000010ff107230 */ /* 0x000fe20000004100 */
[----:B------:R-:W-:Y:S01]  /*05f0*/  FFMA R45, R33, R33, R46 ;  /* 0x00000021212d7223 */ /* 0x000fe2000000002e */
[----:B------:R-:W-:Y:S01]  /*0600*/  FFMA R48, R41, R41, R48 ;  /* 0x0000002929307223 */ /* 0x000fe20000000030 */
[----:B------:R-:W-:Y:S01]  /*0610*/  FFMA R14, R39, R39, R14 ;  /* 0x00000027270e7223 */ /* 0x000fe2000000000e */
[--C-:B------:R-:W-:Y:S01]  /*0620*/  HADD2.F32 R43, -RZ, R15.reuse.H1_H1 ;  /* 0x3000000fff2b7230 */ /* 0x100fe20000004100 */
[----:B------:R-:W-:Y:S01]  /*0630*/  FFMA R45, R32, R32, R45 ;  /* 0x00000020202d7223 */ /* 0x000fe2000000002d */
[----:B------:R-:W-:Y:S01]  /*0640*/  HADD2.F32 R44, -RZ, R15.H0_H0 ;  /* 0x2000000fff2c7230 */ /* 0x000fe20000004100 */
[----:B------:R-:W-:Y:S01]  /*0650*/  FMUL R15, R16, R16 ;  /* 0x00000010100f7220 */ /* 0x000fe20000400000 */
[----:B------:R-:W-:Y:S01]  /*0660*/  FFMA R49, R37, R37, R48 ;  /* 0x0000002525317223 */ /* 0x000fe20000000030 */
[----:B------:R-:W-:Y:S01]  /*0670*/  FFMA R47, R35, R35, R14 ;  /* 0x00000023232f7223 */ /* 0x000fe2000000000e */
[--C-:B------:R-:W-:Y:S01]  /*0680*/  HADD2.F32 R13, -RZ, R17.reuse.H0_H0 ;  /* 0x20000011ff0d7230 */ /* 0x100fe20000004100 */
[----:B------:R-:W-:Y:S01]  /*0690*/  FFMA R14, R12, R12, R15 ;  /* 0x0000000c0c0e7223 */ /* 0x000fe2000000000f */
[----:B------:R-:W-:Y:S01]  /*06a0*/  FFMA R49, R42, R42, R49 ;  /* 0x0000002a2a317223 */ /* 0x000fe20000000031 */
[----:B------:R-:W-:Y:S01]  /*06b0*/  FFMA R47, R36, R36, R47 ;  /* 0x00000024242f7223 */ /* 0x000fe2000000002f */
[----:B------:R-:W0:Y:S01]  /*06c0*/  SHFL.BFLY PT, R46, R45, 0x8, 0x1f ;  /* 0x0d001f002d2e7f89 */ /* 0x000e2200000e0000 */
[----:B------:R-:W-:Y:S01]  /*06d0*/  HADD2.F32 R17, -RZ, R17.H1_H1 ;  /* 0x30000011ff117230 */ /* 0x000fe20000004100 */
[----:B------:R-:W-:Y:S01]  /*06e0*/  FFMA R48, R13, R13, R14 ;  /* 0x0000000d0d307223 */ /* 0x000fe2000000000e */
[----:B------:R-:W-:Y:S01]  /*06f0*/  FFMA R49, R40, R40, R49 ;  /* 0x0000002828317223 */ /* 0x000fe20000000031 */
[----:B------:R-:W-:Y:S01]  /*0700*/  FFMA R47, R10, R10, R47 ;  /* 0x0000000a0a2f7223 */ /* 0x000fe2000000002f */
[--C-:B------:R-:W-:Y:S01]  /*0710*/  HADD2.F32 R14, -RZ, R18.reuse.H0_H0 ;  /* 0x20000012ff0e7230 */ /* 0x100fe20000004100 */
[----:B------:R-:W-:Y:S01]  /*0720*/  FFMA R15, R17, R17, R48 ;  /* 0x00000011110f7223 */ /* 0x000fe20000000030 */
[----:B------:R-:W-:Y:S01]  /*0730*/  FFMA R48, R44, R44, R49 ;  /* 0x0000002c2c307223 */ /* 0x000fe20000000031 */
[----:B------:R-:W-:Y:S01]  /*0740*/  HADD2.F32 R18, -RZ, R18.H1_H1 ;  /* 0x30000012ff127230 */ /* 0x000fe20000004100 */
[----:B------:R-:W1:Y:S01]  /*0750*/  SHFL.BFLY PT, R52, R47, 0x8, 0x1f ;  /* 0x0d001f002f347f89 */ /* 0x000e6200000e0000 */
[----:B------:R-:W-:Y:S01]  /*0760*/  FFMA R49, R14, R14, R15 ;  /* 0x0000000e0e317223 */ /* 0x000fe2000000000f */
[----:B------:R-:W-:Y:S01]  /*0770*/  FFMA R48, R43, R43, R48 ;  /* 0x0000002b2b307223 */ /* 0x000fe20000000030 */
[----:B------:R-:W-:-:S02]  /*0780*/  HADD2.F32 R15, -RZ, R19.H0_H0 ;  /* 0x20000013ff0f7230 */ /* 0x000fc40000004100 */
[----:B------:R-:W-:Y:S01]  /*0790*/  FFMA R50, R18, R18, R49 ;  /* 0x0000001212327223 */ /* 0x000fe20000000031 */
[----:B------:R-:W-:Y:S01]  /*07a0*/  HADD2.F32 R19, -RZ, R19.H1_H1 ;  /* 0x30000013ff137230 */ /* 0x000fe20000004100 */
[----:B------:R-:W2:Y:S02]  /*07b0*/  SHFL.BFLY PT, R49, R48, 0x8, 0x1f ;  /* 0x0d001f0030317f89 */ /* 0x000ea400000e0000 */
[----:B------:R-:W-:-:S04]  /*07c0*/  FFMA R50, R15, R15, R50 ;  /* 0x0000000f0f327223 */ /* 0x000fc80000000032 */
[----:B------:R-:W-:Y:S01]  /*07d0*/  FFMA R50, R19, R19, R50 ;  /* 0x0000001313327223 */ /* 0x000fe20000000032 */
[----:B0-----:R-:W-:-:S04]  /*07e0*/  FADD R46, R45, R46 ;  /* 0x0000002e2d2e7221 */ /* 0x001fc80000000000 */
[----:B------:R-:W0:Y:S04]  /*07f0*/  SHFL.BFLY PT, R53, R50, 0x8, 0x1f ;  /* 0x0d001f0032357f89 */ /* 0x000e2800000e0000 */
[----:B------:R-:W3:Y:S01]  /*0800*/  SHFL.BFLY PT, R45, R46, 0x4, 0x1f ;  /* 0x0c801f002e2d7f89 */ /* 0x000ee200000e0000 */
[----:B-1----:R-:W-:-:S05]  /*0810*/  FADD R52, R47, R52 ;  /* 0x000000342f347221 */ /* 0x002fca0000000000 */
[----:B------:R-:W1:Y:S01]  /*0820*/  SHFL.BFLY PT, R47, R52, 0x4, 0x1f ;  /* 0x0c801f00342f7f89 */ /* 0x000e6200000e0000 */
[----:B--2---:R-:W-:-:S05]  /*0830*/  FADD R51, R48, R49 ;  /* 0x0000003130337221 */ /* 0x004fca0000000000 */
[----:B------:R-:W2:Y:S01]  /*0840*/  SHFL.BFLY PT, R54, R51, 0x4, 0x1f ;  /* 0x0c801f0033367f89 */ /* 0x000ea200000e0000 */
[----:B0-----:R-:W-:Y:S01]  /*0850*/  FADD R55, R50, R53 ;  /* 0x0000003532377221 */ /* 0x001fe20000000000 */
[----:B---3--:R-:W-:-:S04]  /*0860*/  FADD R45, R46, R45 ;  /* 0x0000002d2e2d7221 */ /* 0x008fc80000000000 */
        /* <DEDUP_REMOVED lines=10> */
[----:B-1----:R-:W-:Y:S01]  /*0910*/  FADD R46, R49, R46 ;  /* 0x0000002e312e7221 */ /* 0x002fe20000000000 */
[----:B------:R-:W-:-:S04]  /*0920*/  MOV R49, 0x3e800000 ;  /* 0x3e80000000317802 */ /* 0x000fc80000000f00 */
[----:B------:R-:W1:Y:S01]  /*0930*/  SHFL.BFLY PT, R51, R46, 0x1, 0x1f ;  /* 0x0c201f002e337f89 */ /* 0x000e6200000e0000 */
[----:B--2---:R-:W-:-:S05]  /*0940*/  FADD R53, R54, R53 ;  /* 0x0000003536357221 */ /* 0x004fca0000000000 */
[----:B------:R-:W2:Y:S01]  /*0950*/  SHFL.BFLY PT, R50, R53, 0x1, 0x1f ;  /* 0x0c201f0035327f89 */ /* 0x000ea200000e0000 */
[----:B0-----:R-:W-:Y:S01]  /*0960*/  FADD R57, R56, R57 ;  /* 0x0000003938397221 */ /* 0x001fe20000000000 */
[----:B---3--:R-:W-:-:S04]  /*0970*/  FADD R47, R48, R47 ;  /* 0x0000002f302f7221 */ /* 0x008fc80000000000 */
[----:B------:R-:W0:Y:S01]  /*0980*/  SHFL.BFLY PT, R52, R57, 0x1, 0x1f ;  /* 0x0c201f0039347f89 */ /* 0x000e2200000e0000 */
[----:B------:R-:W-:Y:S01]  /*0990*/  FADD R47, R47, c[0x0][0x178] ;  /* 0x00005e002f2f7621 */ /* 0x000fe20000000000 */
[----:B-1----:R-:W-:-:S03]  /*09a0*/  FADD R51, R46, R51 ;  /* 0x000000332e337221 */ /* 0x002fc60000000000 */
[----:B------:R-:W1:Y:S01]  /*09b0*/  MUFU.SQRT R45, R47 ;  /* 0x0000002f002d7308 */ /* 0x000e620000002000 */
[----:B------:R-:W-:Y:S01]  /*09c0*/  FADD R51, R51, c[0x0][0x178] ;  /* 0x00005e0033337621 */ /* 0x000fe20000000000 */
[----:B--2---:R-:W-:-:S06]  /*09d0*/  FADD R50, R53, R50 ;  /* 0x0000003235327221 */ /* 0x004fcc0000000000 */
[----:B------:R-:W2:Y:S01]  /*09e0*/  MUFU.SQRT R51, R51 ;  /* 0x0000003300337308 */ /* 0x000ea20000002000 */
[----:B------:R-:W-:Y:S01]  /*09f0*/  FADD R50, R50, c[0x0][0x178] ;  /* 0x00005e0032327621 */ /* 0x000fe20000000000 */
[----:B-1----:R-:W-:-:S06]  /*0a00*/  FSETP.GT.AND P5, PT, R45, 8.50705917302346158658e+37, PT ;  /* 0x7e8000002d00780b */ /* 0x002fcc0003fa4000 */
[----:B------:R-:W1:Y:S01]  /*0a10*/  MUFU.SQRT R50, R50 ;  /* 0x0000003200327308 */ /* 0x000e620000002000 */
[----:B------:R-:W-:Y:S01]  /*0a20*/  FSETP.GEU.AND P4, PT, R45, 1.175494350822287508e-38, PT ;  /* 0x008000002d00780b */ /* 0x000fe20003f8e000 */
[----:B0-----:R-:W-:Y:S01]  /*0a30*/  FADD R52, R57, R52 ;  /* 0x0000003439347221 */ /* 0x001fe20000000000 */
[----:B------:R-:W-:-:S03]  /*0a40*/  FSEL R48, R49, 1, P5 ;  /* 0x3f80000031307808 */ /* 0x000fc60002800000 */
[----:B------:R-:W-:Y:S01]  /*0a50*/  FADD R52, R52, c[0x0][0x178] ;  /* 0x00005e0034347621 */ /* 0x000fe20000000000 */
[----:B--2---:R-:W-:-:S03]  /*0a60*/  FSETP.GT.AND P6, PT, R51, 8.50705917302346158658e+37, PT ;  /* 0x7e8000003300780b */ /* 0x004fc60003fc4000 */
[----:B------:R-:W0:Y:S01]  /*0a70*/  MUFU.SQRT R46, R52 ;  /* 0x00000034002e7308 */ /* 0x000e220000002000 */
[----:B------:R-:W-:Y:S01]  /*0a80*/  @P5 FMUL R45, R45, 0.25 ;  /* 0x3e8000002d2d5820 */ /* 0x000fe20000400000 */
[----:B------:R-:W-:Y:S02]  /*0a90*/  FSETP.GEU.AND P5, PT, R51, 1.175494350822287508e-38, PT ;  /* 0x008000003300780b */ /* 0x000fe40003fae000 */
[----:B------:R-:W-:Y:S01]  /*0aa0*/  @!P4 FMUL R48, R48, 16777216 ;  /* 0x4b8000003030c820 */ /* 0x000fe20000400000 */
[----:B------:R-:W-:Y:S01]  /*0ab0*/  FSEL R54, R49, 1, P6 ;  /* 0x3f80000031367808 */ /* 0x000fe20003000000 */
[----:B------:R-:W-:Y:S01]  /*0ac0*/  @!P4 FMUL R45, R45, 16777216 ;  /* 0x4b8000002d2dc820 */ /* 0x000fe20000400000 */
[----:B-1----:R-:W-:-:S03]  /*0ad0*/  FSETP.GT.AND P4, PT, R50, 8.50705917302346158658e+37, PT ;  /* 0x7e8000003200780b */ /* 0x002fc60003f84000 */
[----:B------:R-:W1:Y:S01]  /*0ae0*/  MUFU.RCP R55, R45 ;  /* 0x0000002d00377308 */ /* 0x000e620000001000 */
[----:B------:R-:W-:Y:S01]  /*0af0*/  @P6 FMUL R51, R51, 0.25 ;  /* 0x3e80000033336820 */ /* 0x000fe20000400000 */
[----:B------:R-:W-:Y:S02]  /*0b00*/  FSETP.GEU.AND P6, PT, R50, 1.175494350822287508e-38, PT ;  /* 0x008000003200780b */ /* 0x000fe40003fce000 */
[----:B------:R-:W-:Y:S01]  /*0b10*/  FSEL R53, R49, 1, P4 ;  /* 0x3f80000031357808 */ /* 0x000fe20002000000 */
[----:B------:R-:W-:Y:S01]  /*0b20*/  @!P5 FMUL R51, R51, 16777216 ;  /* 0x4b8000003333d820 */ /* 0x000fe20000400000 */
[----:B------:R-:W-:Y:S01]  /*0b30*/  @!P5 FMUL R54, R54, 16777216 ;  /* 0x4b8000003636d820 */ /* 0x000fe20000400000 */
[----:B0-----:R-:W-:-:S03]  /*0b40*/  FSETP.GT.AND P5, PT, R46, 8.50705917302346158658e+37, PT ;  /* 0x7e8000002e00780b */ /* 0x001fc60003fa4000 */
[----:B------:R-:W-:Y:S01]  /*0b50*/  @P4 FMUL R50, R50, 0.25 ;  /* 0x3e80000032324820 */ /* 0x000fe20000400000 */
[----:B------:R-:W-:Y:S01]  /*0b60*/  FSETP.GEU.AND P4, PT, R46, 1.175494350822287508e-38, PT ;  /* 0x008000002e00780b */ /* 0x000fe20003f8e000 */
[----:B------:R-:W0:Y:S01]  /*0b70*/  MUFU.RCP R51, R51 ;  /* 0x0000003300337308 */ /* 0x000e220000001000 */
[----:B------:R-:W-:Y:S02]  /*0b80*/  FSEL R47, R49, 1, P5 ;  /* 0x3f800000312f7808 */ /* 0x000fe40002800000 */
[----:B------:R-:W-:Y:S01]  /*0b90*/  @!P6 FMUL R50, R50, 16777216 ;  /* 0x4b8000003232e820 */ /* 0x000fe20000400000 */
[----:B-1----:R-:W-:Y:S01]  /*0ba0*/  FMUL R55, R55, R48 ;  /* 0x0000003037377220 */ /* 0x002fe20000400000 */
[----:B------:R-:W-:-:S03]  /*0bb0*/  @!P6 FMUL R53, R53, 16777216 ;  /* 0x4b8000003535e820 */ /* 0x000fc60000400000 */
[----:B------:R1:W2:Y:S01]  /*0bc0*/  MUFU.RCP R52, R50 ;  /* 0x0000003200347308 */ /* 0x0002a20000001000 */
[----:B------:R-:W-:Y:S01]  /*0bd0*/  @P5 FMUL R46, R46, 0.25 ;  /* 0x3e8000002e2e5820 */ /* 0x000fe20000400000 */
[-C--:B------:R-:W-:Y:S01]  /*0be0*/  FMUL R29, R29, R55.reuse ;  /* 0x000000371d1d7220 */ /* 0x080fe20000400000 */
[-C--:B------:R-:W-:Y:S01]  /*0bf0*/  FMUL R30, R30, R55.reuse ;  /* 0x000000371e1e7220 */ /* 0x080fe20000400000 */
[----:B------:R-:W-:Y:S01]  /*0c00*/  @!P4 FMUL R47, R47, 16777216 ;  /* 0x4b8000002f2fc820 */ /* 0x000fe20000400000 */
[----:B------:R-:W-:Y:S01]  /*0c10*/  @!P4 FMUL R46, R46, 16777216 ;  /* 0x4b8000002e2ec820 */ /* 0x000fe20000400000 */
[-C--:B------:R-:W-:Y:S01]  /*0c20*/  FMUL R31, R31, R55.reuse ;  /* 0x000000371f1f7220 */ /* 0x080fe20000400000 */
[-C--:B------:R-:W-:Y:S01]  /*0c30*/  FMUL R48, R4, R55.reuse ;  /* 0x0000003704307220 */ /* 0x080fe20000400000 */
[----:B0-----:R-:W-:Y:S01]  /*0c40*/  FMUL R45, R51, R54 ;  /* 0x00000036332d7220 */ /* 0x001fe20000400000 */
[-C--:B------:R-:W-:Y:S01]  /*0c50*/  FMUL R6, R6, R55.reuse ;  /* 0x0000003706067220 */ /* 0x080fe20000400000 */
[-C--:B------:R-:W-:Y:S01]  /*0c60*/  FMUL R49, R5, R55.reuse ;  /* 0x0000003705317220 */ /* 0x080fe20000400000 */
[----:B------:R-:W0:Y:S01]  /*0c70*/  MUFU.RCP R46, R46 ;  /* 0x0000002e002e7308 */ /* 0x000e220000001000 */
[-C--:B------:R-:W-:Y:S01]  /*0c80*/  FMUL R33, R33, R55.reuse ;  /* 0x0000003721217220 */ /* 0x080fe20000400000 */
[----:B-1----:R-:W-:Y:S01]  /*0c90*/  FMUL R50, R32, R55 ;  /* 0x0000003720327220 */ /* 0x002fe20000400000 */
[----:B------:R-:W-:Y:S01]  /*0ca0*/  F2FP.PACK_AB R4, R30, R29 ;  /* 0x0000001d1e04723e */ /* 0x000fe200000000ff */
[----:B------:R-:W-:Y:S01]  /*0cb0*/  FMUL R51, R7, R45 ;  /* 0x0000002d07337220 */ /* 0x000fe20000400000 */
[----:B------:R-:W-:Y:S01]  /*0cc0*/  IADD3 R26, P5, R26, c[0x0][0x168], RZ ;  /* 0x00005a001a1a7a10 */ /* 0x000fe20007fbe0ff */
[----:B--2---:R-:W-:Y:S01]  /*0cd0*/  FMUL R53, R52, R53 ;  /* 0x0000003534357220 */ /* 0x004fe20000400000 */
[----:B------:R-:W-:Y:S01]  /*0ce0*/  IADD3 R30, P4, R27, c[0x0][0x168], RZ ;  /* 0x00005a001b1e7a10 */ /* 0x000fe20007f9e0ff */
[----:B------:R-:W-:Y:S01]  /*0cf0*/  FMUL R32, R35, R45 ;  /* 0x0000002d23207220 */ /* 0x000fe20000400000 */
[----:B------:R-:W-:Y:S01]  /*0d00*/  F2FP.PACK_AB R5, R48, R31 ;  /* 0x0000001f3005723e */ /* 0x000fe200000000ff */
[-C--:B------:R-:W-:Y:S01]  /*0d10*/  FMUL R34, R34, R45.reuse ;  /* 0x0000002d22227220 */ /* 0x080fe20000400000 */
[----:B------:R-:W-:Y:S01]  /*0d20*/  IADD3.X R27, R25, c[0x0][0x16c], RZ, P5, !PT ;  /* 0x00005b00191b7a10 */ /* 0x000fe20002ffe4ff */
[-C--:B------:R-:W-:Y:S01]  /*0d30*/  FMUL R9, R9, R45.reuse ;  /* 0x0000002d09097220 */ /* 0x080fe20000400000 */
[----:B------:R-:W-:Y:S01]  /*0d40*/  F2FP.PACK_AB R6, R49, R6 ;  /* 0x000000063106723e */ /* 0x000fe200000000ff */
[----:B------:R-:W-:Y:S01]  /*0d50*/  FMUL R52, R8, R45 ;  /* 0x0000002d08347220 */ /* 0x000fe20000400000 */
[----:B------:R-:W-:Y:S01]  /*0d60*/  F2FP.PACK_AB R7, R50, R33 ;  /* 0x000000213207723e */ /* 0x000fe200000000ff */
[----:B0-----:R-:W-:Y:S01]  /*0d70*/  FMUL R47, R46, R47 ;  /* 0x0000002f2e2f7220 */ /* 0x001fe20000400000 */
[----:B------:R-:W-:Y:S01]  /*0d80*/  IADD3.X R31, R24, c[0x0][0x16c], RZ, P4, !PT ;  /* 0x00005b00181f7a10 */ /* 0x000fe200027fe4ff */
[-C--:B------:R-:W-:Y:S01]  /*0d90*/  FMUL R39, R39, R45.reuse ;  /* 0x0000002d27277220 */ /* 0x080fe20000400000 */
[----:B------:R-:W-:Y:S01]  /*0da0*/  FMUL R36, R36, R45 ;  /* 0x0000002d24247220 */ /* 0x000fe20000400000 */
[----:B------:R-:W-:Y:S01]  /*0db0*/  FMUL R25, R16, R47 ;  /* 0x0000002f10197220 */ /* 0x000fe20000400000 */
[----:B------:R-:W-:Y:S01]  /*0dc0*/  FMUL R35, R10, R45 ;  /* 0x0000002d0a237220 */ /* 0x000fe20000400000 */
[-C--:B------:R-:W-:Y:S01]  /*0dd0*/  FMUL R16, R17, R47.reuse ;  /* 0x0000002f11107220 */ /* 0x080fe20000400000 */
[----:B------:R0:W-:Y:S01]  /*0de0*/  STS [R28.X4], R55 ;  /* 0x000000371c007388 */ /* 0x0001e20000004800 */
[-C--:B------:R-:W-:Y:S01]  /*0df0*/  FMUL R14, R14, R47.reuse ;  /* 0x0000002f0e0e7220 */ /* 0x080fe20000400000 */
[----:B------:R-:W-:Y:S01]  /*0e00*/  FMUL R17, R18, R47 ;  /* 0x0000002f12117220 */ /* 0x000fe20000400000 */
[-C--:B------:R-:W-:Y:S01]  /*0e10*/  FMUL R46, R11, R53.reuse ;  /* 0x000000350b2e7220 */ /* 0x080fe20000400000 */
[-C--:B------:R-:W-:Y:S01]  /*0e20*/  FMUL R41, R41, R53.reuse ;  /* 0x0000003529297220 */ /* 0x080fe20000400000 */
[-C--:B------:R-:W-:Y:S01]  /*0e30*/  FMUL R42, R42, R53.reuse ;  /* 0x000000352a2a7220 */ /* 0x080fe20000400000 */
[-C--:B------:R-:W-:Y:S01]  /*0e40*/  FMUL R44, R44, R53.reuse ;  /* 0x000000352c2c7220 */ /* 0x080fe20000400000 */
[----:B------:R-:W-:Y:S01]  /*0e50*/  FMUL R43, R43, R53 ;  /* 0x000000352b2b7220 */ /* 0x000fe20000400000 */
[----:B------:R1:W-:Y:S01]  /*0e60*/  @!P2 STG.E.128 [R30.64], R4 ;  /* 0x000000041e00a986 */ /* 0x0003e2000c101d04 */
[----:B------:R-:W-:Y:S01]  /*0e70*/  F2FP.PACK_AB R8, R34, R51 ;  /* 0x000000332208723e */ /* 0x000fe200000000ff */
[-C--:B0-----:R-:W-:Y:S01]  /*0e80*/  FMUL R55, R38, R53.reuse ;  /* 0x0000003526377220 */ /* 0x081fe20000400000 */
[-C--:B------:R-:W-:Y:S01]  /*0e90*/  FMUL R38, R37, R53.reuse ;  /* 0x0000003525267220 */ /* 0x080fe20000400000 */
[----:B------:R-:W-:Y:S01]  /*0ea0*/  FMUL R37, R40, R53 ;  /* 0x0000003528257220 */ /* 0x000fe20000400000 */
[----:B------:R-:W-:Y:S01]  /*0eb0*/  F2FP.PACK_AB R9, R52, R9 ;  /* 0x000000093409723e */ /* 0x000fe200000000ff */
[----:B------:R-:W-:Y:S01]  /*0ec0*/  FMUL R12, R12, R47 ;  /* 0x0000002f0c0c7220 */ /* 0x000fe20000400000 */
[----:B------:R-:W-:Y:S01]  /*0ed0*/  F2FP.PACK_AB R10, R32, R39 ;  /* 0x00000027200a723e */ /* 0x000fe200000000ff */
[-C--:B------:R-:W-:Y:S01]  /*0ee0*/  FMUL R13, R13, R47.reuse ;  /* 0x0000002f0d0d7220 */ /* 0x080fe20000400000 */
[----:B------:R-:W-:Y:S01]  /*0ef0*/  F2FP.PACK_AB R11, R35, R36 ;  /* 0x00000024230b723e */ /* 0x000fe200000000ff */
[-C--:B------:R-:W-:Y:S01]  /*0f00*/  FMUL R15, R15, R47.reuse ;  /* 0x0000002f0f0f7220 */ /* 0x080fe20000400000 */
[----:B------:R-:W-:Y:S01]  /*0f10*/  IADD3 R20, P2, R20, c[0x0][0x168], RZ ;  /* 0x00005a0014147a10 */ /* 0x000fe20007f5e0ff */
[----:B------:R-:W-:Y:S01]  /*0f20*/  FMUL R18, R19, R47 ;  /* 0x0000002f13127220 */ /* 0x000fe20000400000 */
[----:B------:R-:W-:Y:S01]  /*0f30*/  F2FP.PACK_AB R14, R17, R14 ;  /* 0x0000000e110e723e */ /* 0x000fe200000000ff */
[----:B------:R-:W-:Y:S01]  /*0f40*/  @!P3 STG.E.128 [R26.64], R8 ;  /* 0x000000081a00b986 */ /* 0x000fe2000c101d04 */
[----:B------:R-:W-:-:S02]  /*0f50*/  LOP3.LUT R17, R21, 0xf, R0, 0xf8, !PT ;  /* 0x0000000f15117812 */ /* 0x000fc400078ef800 */
[----:B------:R-:W-:Y:S01]  /*0f60*/  F2FP.PACK_AB R40, R55, R46 ;  /* 0x0000002e3728723e */ /* 0x000fe200000000ff */
[----:B------:R-:W-:Y:S01]  /*0f70*/  STS [R28.X4+0x10], R45 ;  /* 0x0000102d1c007388 */ /* 0x000fe20000004800 */
[----:B------:R-:W-:Y:S02]  /*0f80*/  F2FP.PACK_AB R41, R38, R41 ;  /* 0x000000292629723e */ /* 0x000fe400000000ff */
[----:B------:R-:W-:Y:S01]  /*0f90*/  F2FP.PACK_AB R42, R37, R42 ;  /* 0x0000002a252a723e */ /* 0x000fe200000000ff */
[----:B------:R-:W-:Y:S01]  /*0fa0*/  STS [R28.X4+0x20], R53 ;  /* 0x000020351c007388 */ /* 0x000fe20000004800 */
[----:B------:R-:W-:Y:S02]  /*0fb0*/  F2FP.PACK_AB R43, R43, R44 ;  /* 0x0000002c2b2b723e */ /* 0x000fe400000000ff */
[----:B------:R-:W-:Y:S01]  /*0fc0*/  IADD3.X R21, R22, c[0x0][0x16c], RZ, P2, !PT ;  /* 0x00005b0016157a10 */ /* 0x000fe200017fe4ff */
[----:B------:R-:W-:Y:S01]  /*0fd0*/  STS [R28.X4+0x30], R47 ;  /* 0x0000302f1c007388 */ /* 0x000fe20000004800 */
[----:B------:R-:W-:-:S02]  /*0fe0*/  LOP3.LUT P2, RZ, R0, 0x30, RZ, 0xc0, !PT ;  /* 0x0000003000ff7812 */ /* 0x000fc4000784c0ff */
[----:B------:R-:W-:Y:S01]  /*0ff0*/  ISETP.LT.U32.AND P3, PT, R17, 0x1170, PT ;  /* 0x000011701100780c */ /* 0x000fe20003f61070 */
[----:B------:R-:W-:Y:S01]  /*1000*/  @!P1 STG.E.128 [R20.64], R40 ;  /* 0x0000002814009986 */ /* 0x000fe2000c101d04 */
[----:B-1----:R-:W-:Y:S02]  /*1010*/  IADD3 R4, P4, R3, c[0x0][0x168], RZ ;  /* 0x00005a0003047a10 */ /* 0x002fe40007f9e0ff */
[----:B------:R-:W-:Y:S02]  /*1020*/  ISETP.LT.U32.AND.EX P1, PT, R2, RZ, !P2, P3 ;  /* 0x000000ff0200720c */ /* 0x000fe40005721130 */
[----:B------:R-:W-:Y:S02]  /*1030*/  F2FP.PACK_AB R12, R25, R12 ;  /* 0x0000000c190c723e */ /* 0x000fe400000000ff */
[----:B------:R-:W-:Y:S02]  /*1040*/  F2FP.PACK_AB R13, R16, R13 ;  /* 0x0000000d100d723e */ /* 0x000fe400000000ff */
[----:B------:R-:W-:-:S02]  /*1050*/  IADD3.X R5, R23, c[0x0][0x16c], RZ, P4, !PT ;  /* 0x00005b0017057a10 */ /* 0x000fc400027fe4ff */
[----:B------:R-:W-:-:S05]  /*1060*/  F2FP.PACK_AB R15, R18, R15 ;  /* 0x0000000f120f723e */ /* 0x000fca00000000ff */
[----:B------:R-:W-:Y:S04]  /*1070*/  @!P0 STG.E.128 [R4.64], R12 ;  /* 0x0000000c04008986 */ /* 0x000fe8000c101d04 */
[----:B------:R-:W-:Y:S06]  /*1080*/  BAR.SYNC 0x0 ;  /* 0x0000000000007b1d */ /* 0x000fec0000000000 */
[----:B------:R-:W-:Y:S05]  /*1090*/  @!P1 EXIT ;  /* 0x000000000000994d */ /* 0x000fea0003800000 */
[----:B------:R-:W-:Y:S02]  /*10a0*/  LOP3.LUT R0, R0, 0xf, RZ, 0xc0, !PT ;  /* 0x0000000f00007812 */ /* 0x000fe400078ec0ff */
[----:B------:R-:W-:-:S03]  /*10b0*/  LEA R4, P0, R17, c[0x0][0x170], 0x2 ;  /* 0x00005c0011047a11 */ /* 0x000fc600078010ff */
[----:B------:R-:W0:Y:S01]  /*10c0*/  LDS R3, [R0.X4] ;  /* 0x0000000000037984 */ /* 0x000e220000004800 */
[----:B------:R-:W-:-:S05]  /*10d0*/  LEA.HI.X R5, R17, c[0x0][0x174], R2, 0x2, P0 ;  /* 0x00005d0011057a11 */ /* 0x000fca00000f1402 */
[----:B0-----:R-:W-:Y:S01]  /*10e0*/  STG.E [R4.64], R3 ;  /* 0x0000000304007986 */ /* 0x001fe2000c101904 */
[----:B------:R-:W-:Y:S05]  /*10f0*/  EXIT ;  /* 0x000000000000794d */ /* 0x000fea0003800000 */
.L_x_0:
[----:B------:R-:W-:-:S00]  /*1100*/  BRA `(.L_x_0) ;  /* 0xfffffff000007947 */ /* 0x000fc0000383ffff */
[----:B------:R-:W-:-:S00]  /*1110*/  NOP ;  /* 0x0000000000007918 */ /* 0x000fc00000000000 */
        /* <DEDUP_REMOVED lines=14> */
.L_x_1:


//--------------------- .nv.global.init           --------------------------
	.section	.nv.global.init,"aw",@progbits
.nv.global.init:
	.type		_$_str,@object
	.size		_$_str,(_$_str_$_2 - _$_str)
_$_str:
        /*0000*/ 	.byte	0x5f, 0x5f, 0x43, 0x55, 0x44, 0x41, 0x5f, 0x46, 0x54, 0x5a, 0x00
	.type		_$_str_$_2,@object
	.size		_$_str_$_2,(.L_1 - _$_str_$_2)
_$_str_$_2:
        /*000b*/ 	.byte	0x5f, 0x5f, 0x43, 0x55, 0x44, 0x41, 0x5f, 0x50, 0x52, 0x45, 0x43, 0x5f, 0x53, 0x51, 0x52, 0x54
        /*001b*/ 	.byte	0x00
.L_1:


//--------------------- .nv.shared.l2norm_fwd_kernel --------------------------
	.section	.nv.shared.l2norm_fwd_kernel,"aw",@nobits
	.align	16
